//
// Generated by NVIDIA NVVM Compiler
//
// Compiler Build ID: CL-36424714
// Cuda compilation tools, release 13.0, V13.0.88
// Based on NVVM 20.0.0
//

.version 9.0
.target sm_100
.address_size 64

	// .globl	_Z22matrixVectorMultKernelPKiS0_Pijj

.visible .entry _Z22matrixVectorMultKernelPKiS0_Pijj(
	.param .u64 .ptr .align 1 _Z22matrixVectorMultKernelPKiS0_Pijj_param_0,
	.param .u64 .ptr .align 1 _Z22matrixVectorMultKernelPKiS0_Pijj_param_1,
	.param .u64 .ptr .align 1 _Z22matrixVectorMultKernelPKiS0_Pijj_param_2,
	.param .u32 _Z22matrixVectorMultKernelPKiS0_Pijj_param_3,
	.param .u32 _Z22matrixVectorMultKernelPKiS0_Pijj_param_4
)
{
	.reg .pred 	%p<11>;
	.reg .b32 	%r<170>;
	.reg .b64 	%rd<78>;

	ld.param.u64 	%rd7, [_Z22matrixVectorMultKernelPKiS0_Pijj_param_0];
	ld.param.u64 	%rd8, [_Z22matrixVectorMultKernelPKiS0_Pijj_param_1];
	ld.param.u64 	%rd6, [_Z22matrixVectorMultKernelPKiS0_Pijj_param_2];
	ld.param.u32 	%r34, [_Z22matrixVectorMultKernelPKiS0_Pijj_param_3];
	ld.param.u32 	%r33, [_Z22matrixVectorMultKernelPKiS0_Pijj_param_4];
	cvta.to.global.u64 	%rd1, %rd8;
	cvta.to.global.u64 	%rd2, %rd7;
	mov.u32 	%r35, %ctaid.x;
	mov.u32 	%r36, %ntid.x;
	mov.u32 	%r37, %tid.x;
	mad.lo.s32 	%r1, %r35, %r36, %r37;
	setp.ge.u32 	%p1, %r1, %r34;
	@%p1 bra 	$L__BB0_15;
	setp.eq.s32 	%p2, %r33, 0;
	mov.b32 	%r169, 0;
	@%p2 bra 	$L__BB0_14;
	mul.lo.s32 	%r2, %r33, %r1;
	and.b32  	%r3, %r33, 15;
	setp.lt.u32 	%p3, %r33, 16;
	mov.b32 	%r161, 0;
	mov.u32 	%r169, %r161;
	@%p3 bra 	$L__BB0_5;
	and.b32  	%r161, %r33, -16;
	mov.b32 	%r155, 0;
	mov.u32 	%r169, %r155;
$L__BB0_4:
	.pragma "nounroll";
	add.s32 	%r42, %r155, %r2;
	mul.wide.u32 	%rd9, %r42, 4;
	add.s64 	%rd10, %rd2, %rd9;
	ld.global.u32 	%r43, [%rd10];
	mul.wide.u32 	%rd11, %r155, 4;
	add.s64 	%rd12, %rd1, %rd11;
	ld.global.u32 	%r44, [%rd12];
	mad.lo.s32 	%r45, %r44, %r43, %r169;
	add.s32 	%r46, %r42, 1;
	mul.wide.u32 	%rd13, %r46, 4;
	add.s64 	%rd14, %rd2, %rd13;
	ld.global.u32 	%r47, [%rd14];
	ld.global.u32 	%r48, [%rd12+4];
	mad.lo.s32 	%r49, %r48, %r47, %r45;
	add.s32 	%r50, %r42, 2;
	mul.wide.u32 	%rd15, %r50, 4;
	add.s64 	%rd16, %rd2, %rd15;
	ld.global.u32 	%r51, [%rd16];
	ld.global.u32 	%r52, [%rd12+8];
	mad.lo.s32 	%r53, %r52, %r51, %r49;
	add.s32 	%r54, %r42, 3;
	mul.wide.u32 	%rd17, %r54, 4;
	add.s64 	%rd18, %rd2, %rd17;
	ld.global.u32 	%r55, [%rd18];
	ld.global.u32 	%r56, [%rd12+12];
	mad.lo.s32 	%r57, %r56, %r55, %r53;
	add.s32 	%r58, %r42, 4;
	mul.wide.u32 	%rd19, %r58, 4;
	add.s64 	%rd20, %rd2, %rd19;
	ld.global.u32 	%r59, [%rd20];
	ld.global.u32 	%r60, [%rd12+16];
	mad.lo.s32 	%r61, %r60, %r59, %r57;
	add.s32 	%r62, %r42, 5;
	mul.wide.u32 	%rd21, %r62, 4;
	add.s64 	%rd22, %rd2, %rd21;
	ld.global.u32 	%r63, [%rd22];
	ld.global.u32 	%r64, [%rd12+20];
	mad.lo.s32 	%r65, %r64, %r63, %r61;
	add.s32 	%r66, %r42, 6;
	mul.wide.u32 	%rd23, %r66, 4;
	add.s64 	%rd24, %rd2, %rd23;
	ld.global.u32 	%r67, [%rd24];
	ld.global.u32 	%r68, [%rd12+24];
	mad.lo.s32 	%r69, %r68, %r67, %r65;
	add.s32 	%r70, %r42, 7;
	mul.wide.u32 	%rd25, %r70, 4;
	add.s64 	%rd26, %rd2, %rd25;
	ld.global.u32 	%r71, [%rd26];
	ld.global.u32 	%r72, [%rd12+28];
	mad.lo.s32 	%r73, %r72, %r71, %r69;
	add.s32 	%r74, %r42, 8;
	mul.wide.u32 	%rd27, %r74, 4;
	add.s64 	%rd28, %rd2, %rd27;
	ld.global.u32 	%r75, [%rd28];
	ld.global.u32 	%r76, [%rd12+32];
	mad.lo.s32 	%r77, %r76, %r75, %r73;
	add.s32 	%r78, %r42, 9;
	mul.wide.u32 	%rd29, %r78, 4;
	add.s64 	%rd30, %rd2, %rd29;
	ld.global.u32 	%r79, [%rd30];
	ld.global.u32 	%r80, [%rd12+36];
	mad.lo.s32 	%r81, %r80, %r79, %r77;
	add.s32 	%r82, %r42, 10;
	mul.wide.u32 	%rd31, %r82, 4;
	add.s64 	%rd32, %rd2, %rd31;
	ld.global.u32 	%r83, [%rd32];
	ld.global.u32 	%r84, [%rd12+40];
	mad.lo.s32 	%r85, %r84, %r83, %r81;
	add.s32 	%r86, %r42, 11;
	mul.wide.u32 	%rd33, %r86, 4;
	add.s64 	%rd34, %rd2, %rd33;
	ld.global.u32 	%r87, [%rd34];
	ld.global.u32 	%r88, [%rd12+44];
	mad.lo.s32 	%r89, %r88, %r87, %r85;
	add.s32 	%r90, %r42, 12;
	mul.wide.u32 	%rd35, %r90, 4;
	add.s64 	%rd36, %rd2, %rd35;
	ld.global.u32 	%r91, [%rd36];
	ld.global.u32 	%r92, [%rd12+48];
	mad.lo.s32 	%r93, %r92, %r91, %r89;
	add.s32 	%r94, %r42, 13;
	mul.wide.u32 	%rd37, %r94, 4;
	add.s64 	%rd38, %rd2, %rd37;
	ld.global.u32 	%r95, [%rd38];
	ld.global.u32 	%r96, [%rd12+52];
	mad.lo.s32 	%r97, %r96, %r95, %r93;
	add.s32 	%r98, %r42, 14;
	mul.wide.u32 	%rd39, %r98, 4;
	add.s64 	%rd40, %rd2, %rd39;
	ld.global.u32 	%r99, [%rd40];
	ld.global.u32 	%r100, [%rd12+56];
	mad.lo.s32 	%r101, %r100, %r99, %r97;
	add.s32 	%r102, %r42, 15;
	mul.wide.u32 	%rd41, %r102, 4;
	add.s64 	%rd42, %rd2, %rd41;
	ld.global.u32 	%r103, [%rd42];
	ld.global.u32 	%r104, [%rd12+60];
	mad.lo.s32 	%r169, %r104, %r103, %r101;
	add.s32 	%r155, %r155, 16;
	setp.ne.s32 	%p4, %r155, %r161;
	@%p4 bra 	$L__BB0_4;
$L__BB0_5:
	setp.eq.s32 	%p5, %r3, 0;
	@%p5 bra 	$L__BB0_14;
	and.b32  	%r12, %r33, 7;
	setp.lt.u32 	%p6, %r3, 8;
	@%p6 bra 	$L__BB0_8;
	add.s32 	%r106, %r161, %r2;
	mul.wide.u32 	%rd43, %r106, 4;
	add.s64 	%rd44, %rd2, %rd43;
	ld.global.u32 	%r107, [%rd44];
	mul.wide.u32 	%rd45, %r161, 4;
	add.s64 	%rd46, %rd1, %rd45;
	ld.global.u32 	%r108, [%rd46];
	mad.lo.s32 	%r109, %r108, %r107, %r169;
	add.s32 	%r110, %r106, 1;
	mul.wide.u32 	%rd47, %r110, 4;
	add.s64 	%rd48, %rd2, %rd47;
	ld.global.u32 	%r111, [%rd48];
	ld.global.u32 	%r112, [%rd46+4];
	mad.lo.s32 	%r113, %r112, %r111, %r109;
	add.s32 	%r114, %r106, 2;
	mul.wide.u32 	%rd49, %r114, 4;
	add.s64 	%rd50, %rd2, %rd49;
	ld.global.u32 	%r115, [%rd50];
	ld.global.u32 	%r116, [%rd46+8];
	mad.lo.s32 	%r117, %r116, %r115, %r113;
	add.s32 	%r118, %r106, 3;
	mul.wide.u32 	%rd51, %r118, 4;
	add.s64 	%rd52, %rd2, %rd51;
	ld.global.u32 	%r119, [%rd52];
	ld.global.u32 	%r120, [%rd46+12];
	mad.lo.s32 	%r121, %r120, %r119, %r117;
	add.s32 	%r122, %r106, 4;
	mul.wide.u32 	%rd53, %r122, 4;
	add.s64 	%rd54, %rd2, %rd53;
	ld.global.u32 	%r123, [%rd54];
	ld.global.u32 	%r124, [%rd46+16];
	mad.lo.s32 	%r125, %r124, %r123, %r121;
	add.s32 	%r126, %r106, 5;
	mul.wide.u32 	%rd55, %r126, 4;
	add.s64 	%rd56, %rd2, %rd55;
	ld.global.u32 	%r127, [%rd56];
	ld.global.u32 	%r128, [%rd46+20];
	mad.lo.s32 	%r129, %r128, %r127, %r125;
	add.s32 	%r130, %r106, 6;
	mul.wide.u32 	%rd57, %r130, 4;
	add.s64 	%rd58, %rd2, %rd57;
	ld.global.u32 	%r131, [%rd58];
	ld.global.u32 	%r132, [%rd46+24];
	mad.lo.s32 	%r133, %r132, %r131, %r129;
	add.s32 	%r134, %r106, 7;
	mul.wide.u32 	%rd59, %r134, 4;
	add.s64 	%rd60, %rd2, %rd59;
	ld.global.u32 	%r135, [%rd60];
	ld.global.u32 	%r136, [%rd46+28];
	mad.lo.s32 	%r169, %r136, %r135, %r133;
	add.s32 	%r161, %r161, 8;
$L__BB0_8:
	setp.eq.s32 	%p7, %r12, 0;
	@%p7 bra 	$L__BB0_14;
	and.b32  	%r18, %r33, 3;
	setp.lt.u32 	%p8, %r12, 4;
	@%p8 bra 	$L__BB0_11;
	add.s32 	%r138, %r161, %r2;
	mul.wide.u32 	%rd61, %r138, 4;
	add.s64 	%rd62, %rd2, %rd61;
	ld.global.u32 	%r139, [%rd62];
	mul.wide.u32 	%rd63, %r161, 4;
	add.s64 	%rd64, %rd1, %rd63;
	ld.global.u32 	%r140, [%rd64];
	mad.lo.s32 	%r141, %r140, %r139, %r169;
	add.s32 	%r142, %r138, 1;
	mul.wide.u32 	%rd65, %r142, 4;
	add.s64 	%rd66, %rd2, %rd65;
	ld.global.u32 	%r143, [%rd66];
	ld.global.u32 	%r144, [%rd64+4];
	mad.lo.s32 	%r145, %r144, %r143, %r141;
	add.s32 	%r146, %r138, 2;
	mul.wide.u32 	%rd67, %r146, 4;
	add.s64 	%rd68, %rd2, %rd67;
	ld.global.u32 	%r147, [%rd68];
	ld.global.u32 	%r148, [%rd64+8];
	mad.lo.s32 	%r149, %r148, %r147, %r145;
	add.s32 	%r150, %r138, 3;
	mul.wide.u32 	%rd69, %r150, 4;
	add.s64 	%rd70, %rd2, %rd69;
	ld.global.u32 	%r151, [%rd70];
	ld.global.u32 	%r152, [%rd64+12];
	mad.lo.s32 	%r169, %r152, %r151, %r149;
	add.s32 	%r161, %r161, 4;
$L__BB0_11:
	setp.eq.s32 	%p9, %r18, 0;
	@%p9 bra 	$L__BB0_14;
	mul.wide.u32 	%rd71, %r161, 4;
	add.s64 	%rd77, %rd1, %rd71;
	add.s32 	%r167, %r161, %r2;
	neg.s32 	%r166, %r18;
$L__BB0_13:
	.pragma "nounroll";
	mul.wide.u32 	%rd72, %r167, 4;
	add.s64 	%rd73, %rd2, %rd72;
	ld.global.u32 	%r153, [%rd73];
	ld.global.u32 	%r154, [%rd77];
	mad.lo.s32 	%r169, %r154, %r153, %r169;
	add.s64 	%rd77, %rd77, 4;
	add.s32 	%r167, %r167, 1;
	add.s32 	%r166, %r166, 1;
	setp.ne.s32 	%p10, %r166, 0;
	@%p10 bra 	$L__BB0_13;
$L__BB0_14:
	cvta.to.global.u64 	%rd74, %rd6;
	mul.wide.u32 	%rd75, %r1, 4;
	add.s64 	%rd76, %rd74, %rd75;
	st.global.u32 	[%rd76], %r169;
$L__BB0_15:
	ret;

}


// ===== COMPILED SASS (sm_100) =====

	.target	sm_100

	.elftype	@"ET_EXEC"


//--------------------- .note.nv.tkinfo           --------------------------
	.section	.note.nv.tkinfo,"",@"SHT_NOTE"
	.sectionflags	@"SHF_NOTE_NV_TKINFO"
	.tkinfo
        /*0018*/ 	.word	0x00000002
        /*0030*/ 	.string	""
        /*0030*/ 	.string	"ptxas"
        /*0030*/ 	.string	"Cuda compilation tools, release 13.0, V13.0.88"
        /*0030*/ 	.string	"Build cuda_13.0.r13.0/compiler.36424714_0"
        /*0030*/ 	.string	"-arch sm_100 -m 64 "



//--------------------- .note.nv.cuinfo           --------------------------
	.section	.note.nv.cuinfo,"",@"SHT_NOTE"
	.sectionflags	@"SHF_NOTE_NV_CUINFO"
        /*0018*/ 	.short	0x0002
        /*001a*/ 	.short	0x0064
        /*001c*/ 	.short	0x0082
	.zero		2


//--------------------- .nv.info                  --------------------------
	.section	.nv.info,"",@"SHT_CUDA_INFO"
	.align	4


	//----- nvinfo : EIATTR_REGCOUNT
	.align		4
        /*0000*/ 	.byte	0x04, 0x2f
        /*0002*/ 	.short	(.L_1 - .L_0)
	.align		4
.L_0:
        /*0004*/ 	.word	index@(_Z22matrixVectorMultKernelPKiS0_Pijj)
        /*0008*/ 	.word	0x00000020


	//----- nvinfo : EIATTR_FRAME_SIZE
	.align		4
.L_1:
        /*000c*/ 	.byte	0x04, 0x11
        /*000e*/ 	.short	(.L_3 - .L_2)
	.align		4
.L_2:
        /*0010*/ 	.word	index@(_Z22matrixVectorMultKernelPKiS0_Pijj)
        /*0014*/ 	.word	0x00000000


	//----- nvinfo : EIATTR_MIN_STACK_SIZE
	.align		4
.L_3:
        /*0018*/ 	.byte	0x04, 0x12
        /*001a*/ 	.short	(.L_5 - .L_4)
	.align		4
.L_4:
        /*001c*/ 	.word	index@(_Z22matrixVectorMultKernelPKiS0_Pijj)
        /*0020*/ 	.word	0x00000000
.L_5:


//--------------------- .nv.compat                --------------------------
	.section	.nv.compat,"",@"SHT_CUDA_COMPAT_INFO"
	.align	4
        /*0000*/ 	.byte	0x02, 0x09, 0x00, 0x00, 0x02, 0x02, 0x01, 0x00, 0x02, 0x05, 0x05, 0x00, 0x03, 0x07, 0x01, 0x01
        /*0010*/ 	.byte	0x02, 0x03, 0x00, 0x00, 0x02, 0x06, 0x01, 0x00, 0x04, 0x0b, 0x08, 0x00, 0x09, 0x00, 0x00, 0x00
        /*0020*/ 	.byte	0x00, 0x00, 0x00, 0x00


//--------------------- .nv.info._Z22matrixVectorMultKernelPKiS0_Pijj --------------------------
	.section	.nv.info._Z22matrixVectorMultKernelPKiS0_Pijj,"",@"SHT_CUDA_INFO"
	.sectionflags	@""
	.align	4


	//----- nvinfo : EIATTR_CUDA_API_VERSION
	.align		4
        /*0000*/ 	.byte	0x04, 0x37
        /*0002*/ 	.short	(.L_7 - .L_6)
.L_6:
        /*0004*/ 	.word	0x00000082


	//----- nvinfo : EIATTR_KPARAM_INFO
	.align		4
.L_7:
        /*0008*/ 	.byte	0x04, 0x17
        /*000a*/ 	.short	(.L_9 - .L_8)
.L_8:
        /*000c*/ 	.word	0x00000000
        /*0010*/ 	.short	0x0004
        /*0012*/ 	.short	0x001c
        /*0014*/ 	.byte	0x00, 0xf0, 0x11, 0x00


	//----- nvinfo : EIATTR_KPARAM_INFO
	.align		4
.L_9:
        /*0018*/ 	.byte	0x04, 0x17
        /*001a*/ 	.short	(.L_11 - .L_10)
.L_10:
        /*001c*/ 	.word	0x00000000
        /*0020*/ 	.short	0x0003
        /*0022*/ 	.short	0x0018
        /*0024*/ 	.byte	0x00, 0xf0, 0x11, 0x00


	//----- nvinfo : EIATTR_KPARAM_INFO
	.align		4
.L_11:
        /*0028*/ 	.byte	0x04, 0x17
        /*002a*/ 	.short	(.L_13 - .L_12)
.L_12:
        /*002c*/ 	.word	0x00000000
        /*0030*/ 	.short	0x0002
        /*0032*/ 	.short	0x0010
        /*0034*/ 	.byte	0x00, 0xf5, 0x21, 0x00


	//----- nvinfo : EIATTR_KPARAM_INFO
	.align		4
.L_13:
        /*0038*/ 	.byte	0x04, 0x17
        /*003a*/ 	.short	(.L_15 - .L_14)
.L_14:
        /*003c*/ 	.word	0x00000000
        /*0040*/ 	.short	0x0001
        /*0042*/ 	.short	0x0008
        /*0044*/ 	.byte	0x00, 0xf5, 0x21, 0x00


	//----- nvinfo : EIATTR_KPARAM_INFO
	.align		4
.L_15:
        /*0048*/ 	.byte	0x04, 0x17
        /*004a*/ 	.short	(.L_17 - .L_16)
.L_16:
        /*004c*/ 	.word	0x00000000
        /*0050*/ 	.short	0x0000
        /*0052*/ 	.short	0x0000
        /*0054*/ 	.byte	0x00, 0xf5, 0x21, 0x00


	//----- nvinfo : EIATTR_SPARSE_MMA_MASK
	.align		4
.L_17:
        /*0058*/ 	.byte	0x03, 0x50
        /*005a*/ 	.short	0x0000


	//----- nvinfo : EIATTR_MAXREG_COUNT
	.align		4
        /*005c*/ 	.byte	0x03, 0x1b
        /*005e*/ 	.short	0x00ff


	//----- nvinfo : EIATTR_MERCURY_ISA_VERSION
	.align		4
        /*0060*/ 	.byte	0x03, 0x5f
        /*0062*/ 	.short	0x0101


	//----- nvinfo : EIATTR_VRC_CTA_INIT_COUNT
	.align		4
        /*0064*/ 	.byte	0x02, 0x4a
	.zero		1
	.zero		1


	//----- nvinfo : EIATTR_EXIT_INSTR_OFFSETS
	.align		4
        /*0068*/ 	.byte	0x04, 0x1c
        /*006a*/ 	.short	(.L_19 - .L_18)


	//   ....[0]....
.L_18:
        /*006c*/ 	.word	0x00000070


	//   ....[1]....
        /*0070*/ 	.word	0x00000d20


	//----- nvinfo : EIATTR_CBANK_PARAM_SIZE
	.align		4
.L_19:
        /*0074*/ 	.byte	0x03, 0x19
        /*0076*/ 	.short	0x0020


	//----- nvinfo : EIATTR_PARAM_CBANK
	.align		4
        /*0078*/ 	.byte	0x04, 0x0a
        /*007a*/ 	.short	(.L_21 - .L_20)
	.align		4
.L_20:
        /*007c*/ 	.word	index@(.nv.constant0._Z22matrixVectorMultKernelPKiS0_Pijj)
        /*0080*/ 	.short	0x0380
        /*0082*/ 	.short	0x0020


	//----- nvinfo : EIATTR_SW_WAR
	.align		4
.L_21:
        /*0084*/ 	.byte	0x04, 0x36
        /*0086*/ 	.short	(.L_23 - .L_22)
.L_22:
        /*0088*/ 	.word	0x00000008
.L_23:


//--------------------- .nv.callgraph             --------------------------
	.section	.nv.callgraph,"",@"SHT_CUDA_CALLGRAPH"
	.align	4
	.sectionentsize	8
	.align		4
        /*0000*/ 	.word	0x00000000
	.align		4
        /*0004*/ 	.word	0xffffffff
	.align		4
        /*0008*/ 	.word	0x00000000
	.align		4
        /*000c*/ 	.word	0xfffffffe
	.align		4
        /*0010*/ 	.word	0x00000000
	.align		4
        /*0014*/ 	.word	0xfffffffd
	.align		4
        /*0018*/ 	.word	0x00000000
	.align		4
        /*001c*/ 	.word	0xfffffffc


//--------------------- .text._Z22matrixVectorMultKernelPKiS0_Pijj --------------------------
	.section	.text._Z22matrixVectorMultKernelPKiS0_Pijj,"ax",@progbits
	.align	128
        .global         _Z22matrixVectorMultKernelPKiS0_Pijj
        .type           _Z22matrixVectorMultKernelPKiS0_Pijj,@function
        .size           _Z22matrixVectorMultKernelPKiS0_Pijj,(.L_x_7 - _Z22matrixVectorMultKernelPKiS0_Pijj)
        .other          _Z22matrixVectorMultKernelPKiS0_Pijj,@"STO_CUDA_ENTRY STV_DEFAULT"
_Z22matrixVectorMultKernelPKiS0_Pijj:
.text._Z22matrixVectorMultKernelPKiS0_Pijj:
[----:B------:R-:W-:Y:S01]  /*0000*/  LDC R1, c[0x0][0x37c] ;  /* 0x0000df00ff017b82 */ /* 0x000fe20000000800 */
[----:B------:R-:W0:Y:S07]  /*0010*/  S2R R3, SR_TID.X ;  /* 0x0000000000037919 */ /* 0x000e2e0000002100 */
[----:B------:R-:W0:Y:S01]  /*0020*/  S2UR UR4, SR_CTAID.X ;  /* 0x00000000000479c3 */ /* 0x000e220000002500 */
[----:B------:R-:W1:Y:S07]  /*0030*/  LDCU UR5, c[0x0][0x398] ;  /* 0x00007300ff0577ac */ /* 0x000e6e0008000800 */
[----:B------:R-:W0:Y:S02]  /*0040*/  LDC R14, c[0x0][0x360] ;  /* 0x0000d800ff0e7b82 */ /* 0x000e240000000800 */
[----:B0-----:R-:W-:-:S05]  /*0050*/  IMAD R14, R14, UR4, R3 ;  /* 0x000000040e0e7c24 */ /* 0x001fca000f8e0203 */
[----:B-1----:R-:W-:-:S13]  /*0060*/  ISETP.GE.U32.AND P0, PT, R14, UR5, PT ;  /* 0x000000050e007c0c */ /* 0x002fda000bf06070 */
[----:B------:R-:W-:Y:S05]  /*0070*/  @P0 EXIT ;  /* 0x000000000000094d */ /* 0x000fea0003800000 */
[----:B------:R-:W0:Y:S01]  /*0080*/  LDCU UR8, c[0x0][0x39c] ;  /* 0x00007380ff0877ac */ /* 0x000e220008000800 */
[----:B------:R-:W-:Y:S01]  /*0090*/  HFMA2 R0, -RZ, RZ, 0, 0 ;  /* 0x00000000ff007431 */ /* 0x000fe200000001ff */
[----:B------:R-:W1:Y:S01]  /*00a0*/  LDCU.64 UR6, c[0x0][0x358] ;  /* 0x00006b00ff0677ac */ /* 0x000e620008000a00 */
[----:B0-----:R-:W-:-:S09]  /*00b0*/  UISETP.NE.AND UP0, UPT, UR8, URZ, UPT ;  /* 0x000000ff0800728c */ /* 0x001fd2000bf05270 */
[----:B-1----:R-:W-:Y:S05]  /*00c0*/  BRA.U !UP0, `(.L_x_0) ;  /* 0x0000000d08087547 */ /* 0x002fea000b800000 */
[----:B------:R-:W-:Y:S01]  /*00d0*/  UISETP.GE.U32.AND UP0, UPT, UR8, 0x10, UPT ;  /* 0x000000100800788c */ /* 0x000fe2000bf06070 */
[----:B------:R-:W-:Y:S01]  /*00e0*/  MOV R17, RZ ;  /* 0x000000ff00117202 */ /* 0x000fe20000000f00 */
[----:B------:R-:W-:Y:S01]  /*00f0*/  ULOP3.LUT UR4, UR8, 0xf, URZ, 0xc0, !UPT ;  /* 0x0000000f08047892 */ /* 0x000fe2000f8ec0ff */
[----:B------:R-:W-:-:S03]  /*0100*/  MOV R0, RZ ;  /* 0x000000ff00007202 */ /* 0x000fc60000000f00 */
[----:B------:R-:W-:-:S03]  /*0110*/  UISETP.NE.AND UP1, UPT, UR4, URZ, UPT ;  /* 0x000000ff0400728c */ /* 0x000fc6000bf25270 */
[----:B------:R-:W-:Y:S08]  /*0120*/  BRA.U !UP0, `(.L_x_1) ;  /* 0x0000000508687547 */ /* 0x000ff0000b800000 */
[----:B------:R-:W-:Y:S01]  /*0130*/  ULOP3.LUT UR5, UR8, 0xfffffff0, URZ, 0xc0, !UPT ;  /* 0xfffffff008057892 */ /* 0x000fe2000f8ec0ff */
[----:B------:R-:W-:Y:S01]  /*0140*/  HFMA2 R0, -RZ, RZ, 0, 0 ;  /* 0x00000000ff007431 */ /* 0x000fe200000001ff */
[----:B------:R-:W-:-:S04]  /*0150*/  MOV R15, RZ ;  /* 0x000000ff000f7202 */ /* 0x000fc80000000f00 */
[----:B------:R-:W-:-:S07]  /*0160*/  MOV R17, UR5 ;  /* 0x0000000500117c02 */ /* 0x000fce0008000f00 */
.L_x_2:
[----:B------:R-:W0:Y:S01]  /*0170*/  LDC.64 R6, c[0x0][0x380] ;  /* 0x0000e000ff067b82 */ /* 0x000e220000000a00 */
[----:B------:R-:W-:-:S05]  /*0180*/  IMAD R21, R14, UR8, R15 ;  /* 0x000000080e157c24 */ /* 0x000fca000f8e020f */
[C---:B------:R-:W-:Y:S02]  /*0190*/  IADD3 R13, PT, PT, R21.reuse, 0x1, RZ ;  /* 0x00000001150d7810 */ /* 0x040fe40007ffe0ff */
[----:B------:R-:W1:Y:S01]  /*01a0*/  LDC.64 R4, c[0x0][0x388] ;  /* 0x0000e200ff047b82 */ /* 0x000e620000000a00 */
[C---:B------:R-:W-:Y:S02]  /*01b0*/  IADD3 R11, PT, PT, R21.reuse, 0x2, RZ ;  /* 0x00000002150b7810 */ /* 0x040fe40007ffe0ff */
[C---:B------:R-:W-:Y:S01]  /*01c0*/  IADD3 R9, PT, PT, R21.reuse, 0x3, RZ ;  /* 0x0000000315097810 */ /* 0x040fe20007ffe0ff */
[----:B0-----:R-:W-:-:S04]  /*01d0*/  IMAD.WIDE.U32 R28, R21, 0x4, R6 ;  /* 0x00000004151c7825 */ /* 0x001fc800078e0006 */
[----:B------:R-:W-:Y:S02]  /*01e0*/  IMAD.WIDE.U32 R12, R13, 0x4, R6 ;  /* 0x000000040d0c7825 */ /* 0x000fe400078e0006 */
[----:B------:R-:W2:Y:S02]  /*01f0*/  LDG.E R28, desc[UR6][R28.64] ;  /* 0x000000061c1c7981 */ /* 0x000ea4000c1e1900 */
[----:B-1----:R-:W-:Y:S02]  /*0200*/  IMAD.WIDE.U32 R4, R15, 0x4, R4 ;  /* 0x000000040f047825 */ /* 0x002fe400078e0004 */
[----:B------:R-:W3:Y:S04]  /*0210*/  LDG.E R2, desc[UR6][R12.64] ;  /* 0x000000060c027981 */ /* 0x000ee8000c1e1900 */
[----:B------:R-:W2:Y:S01]  /*0220*/  LDG.E R3, desc[UR6][R4.64] ;  /* 0x0000000604037981 */ /* 0x000ea2000c1e1900 */
[----:B------:R-:W-:Y:S01]  /*0230*/  IMAD.WIDE.U32 R10, R11, 0x4, R6 ;  /* 0x000000040b0a7825 */ /* 0x000fe200078e0006 */
[----:B------:R-:W-:-:S02]  /*0240*/  IADD3 R23, PT, PT, R21, 0x4, RZ ;  /* 0x0000000415177810 */ /* 0x000fc40007ffe0ff */
[----:B------:R-:W3:Y:S01]  /*0250*/  LDG.E R26, desc[UR6][R4.64+0x4] ;  /* 0x00000406041a7981 */ /* 0x000ee2000c1e1900 */
[--C-:B------:R-:W-:Y:S01]  /*0260*/  IMAD.WIDE.U32 R8, R9, 0x4, R6.reuse ;  /* 0x0000000409087825 */ /* 0x100fe200078e0006 */
[----:B------:R-:W-:Y:S02]  /*0270*/  IADD3 R25, PT, PT, R21, 0x5, RZ ;  /* 0x0000000515197810 */ /* 0x000fe40007ffe0ff */
[----:B------:R0:W4:Y:S04]  /*0280*/  LDG.E R19, desc[UR6][R10.64] ;  /* 0x000000060a137981 */ /* 0x000128000c1e1900 */
[----:B------:R-:W4:Y:S04]  /*0290*/  LDG.E R16, desc[UR6][R4.64+0x8] ;  /* 0x0000080604107981 */ /* 0x000f28000c1e1900 */
[----:B------:R-:W5:Y:S01]  /*02a0*/  LDG.E R18, desc[UR6][R4.64+0xc] ;  /* 0x00000c0604127981 */ /* 0x000f62000c1e1900 */
[----:B0-----:R-:W-:-:S03]  /*02b0*/  IMAD.WIDE.U32 R10, R23, 0x4, R6 ;  /* 0x00000004170a7825 */ /* 0x001fc600078e0006 */
[----:B------:R0:W5:Y:S01]  /*02c0*/  LDG.E R23, desc[UR6][R8.64] ;  /* 0x0000000608177981 */ /* 0x000162000c1e1900 */
[----:B------:R-:W-:-:S03]  /*02d0*/  IADD3 R13, PT, PT, R21, 0x6, RZ ;  /* 0x00000006150d7810 */ /* 0x000fc60007ffe0ff */
[----:B------:R-:W5:Y:S04]  /*02e0*/  LDG.E R20, desc[UR6][R4.64+0x10] ;  /* 0x0000100604147981 */ /* 0x000f68000c1e1900 */
[----:B------:R-:W5:Y:S01]  /*02f0*/  LDG.E R27, desc[UR6][R4.64+0x14] ;  /* 0x00001406041b7981 */ /* 0x000f62000c1e1900 */
[----:B0-----:R-:W-:-:S03]  /*0300*/  IMAD.WIDE.U32 R8, R25, 0x4, R6 ;  /* 0x0000000419087825 */ /* 0x001fc600078e0006 */
[----:B------:R-:W5:Y:S01]  /*0310*/  LDG.E R25, desc[UR6][R10.64] ;  /* 0x000000060a197981 */ /* 0x000f62000c1e1900 */
[----:B------:R-:W-:-:S03]  /*0320*/  IMAD.WIDE.U32 R12, R13, 0x4, R6 ;  /* 0x000000040d0c7825 */ /* 0x000fc600078e0006 */
[----:B------:R-:W5:Y:S04]  /*0330*/  LDG.E R22, desc[UR6][R8.64] ;  /* 0x0000000608167981 */ /* 0x000f68000c1e1900 */
[----:B------:R0:W5:Y:S04]  /*0340*/  LDG.E R24, desc[UR6][R12.64] ;  /* 0x000000060c187981 */ /* 0x000168000c1e1900 */
[----:B------:R-:W5:Y:S01]  /*0350*/  LDG.E R29, desc[UR6][R4.64+0x18] ;  /* 0x00001806041d7981 */ /* 0x000f62000c1e1900 */
[----:B0-----:R-:W-:-:S05]  /*0360*/  IADD3 R13, PT, PT, R21, 0xa, RZ ;  /* 0x0000000a150d7810 */ /* 0x001fca0007ffe0ff */
[----:B------:R-:W-:-:S04]  /*0370*/  IMAD.WIDE.U32 R12, R13, 0x4, R6 ;  /* 0x000000040d0c7825 */ /* 0x000fc800078e0006 */
[----:B--2---:R-:W-:Y:S01]  /*0380*/  IMAD R3, R28, R3, R0 ;  /* 0x000000031c037224 */ /* 0x004fe200078e0200 */
[C---:B------:R-:W-:Y:S02]  /*0390*/  IADD3 R0, PT, PT, R21.reuse, 0x7, RZ ;  /* 0x0000000715007810 */ /* 0x040fe40007ffe0ff */
[----:B------:R-:W-:Y:S01]  /*03a0*/  IADD3 R28, PT, PT, R21, 0x8, RZ ;  /* 0x00000008151c7810 */ /* 0x000fe20007ffe0ff */
[----:B---3--:R-:W-:Y:S02]  /*03b0*/  IMAD R26, R2, R26, R3 ;  /* 0x0000001a021a7224 */ /* 0x008fe400078e0203 */
[----:B------:R-:W-:-:S04]  /*03c0*/  IMAD.WIDE.U32 R2, R0, 0x4, R6 ;  /* 0x0000000400027825 */ /* 0x000fc800078e0006 */
[----:B------:R-:W-:Y:S01]  /*03d0*/  IMAD.WIDE.U32 R10, R28, 0x4, R6 ;  /* 0x000000041c0a7825 */ /* 0x000fe200078e0006 */
[----:B------:R-:W-:Y:S01]  /*03e0*/  IADD3 R28, PT, PT, R21, 0x9, RZ ;  /* 0x00000009151c7810 */ /* 0x000fe20007ffe0ff */
[----:B------:R0:W2:Y:S02]  /*03f0*/  LDG.E R0, desc[UR6][R2.64] ;  /* 0x0000000602007981 */ /* 0x0000a4000c1e1900 */
[----:B----4-:R-:W-:Y:S02]  /*0400*/  IMAD R26, R19, R16, R26 ;  /* 0x00000010131a7224 */ /* 0x010fe400078e021a */
[----:B------:R-:W2:Y:S01]  /*0410*/  LDG.E R19, desc[UR6][R4.64+0x1c] ;  /* 0x00001c0604137981 */ /* 0x000ea2000c1e1900 */
[----:B------:R-:W-:-:S03]  /*0420*/  IMAD.WIDE.U32 R8, R28, 0x4, R6 ;  /* 0x000000041c087825 */ /* 0x000fc600078e0006 */
[----:B------:R-:W3:Y:S01]  /*0430*/  LDG.E R10, desc[UR6][R10.64] ;  /* 0x000000060a0a7981 */ /* 0x000ee2000c1e1900 */
[----:B-----5:R-:W-:Y:S01]  /*0440*/  IMAD R18, R23, R18, R26 ;  /* 0x0000001217127224 */ /* 0x020fe200078e021a */
[C---:B------:R-:W-:Y:S02]  /*0450*/  IADD3 R28, PT, PT, R21.reuse, 0xb, RZ ;  /* 0x0000000b151c7810 */ /* 0x040fe40007ffe0ff */
[----:B------:R-:W3:Y:S01]  /*0460*/  LDG.E R23, desc[UR6][R4.64+0x20] ;  /* 0x0000200604177981 */ /* 0x000ee2000c1e1900 */
[----:B------:R-:W-:-:S03]  /*0470*/  IADD3 R26, PT, PT, R21, 0xc, RZ ;  /* 0x0000000c151a7810 */ /* 0x000fc60007ffe0ff */
[----:B------:R1:W4:Y:S01]  /*0480*/  LDG.E R16, desc[UR6][R8.64] ;  /* 0x0000000608107981 */ /* 0x000322000c1e1900 */
[----:B------:R-:W-:-:S03]  /*0490*/  IMAD R20, R25, R20, R18 ;  /* 0x0000001419147224 */ /* 0x000fc600078e0212 */
[----:B------:R5:W4:Y:S01]  /*04a0*/  LDG.E R11, desc[UR6][R12.64] ;  /* 0x000000060c0b7981 */ /* 0x000b22000c1e1900 */
[----:B0-----:R-:W-:-:S03]  /*04b0*/  IMAD.WIDE.U32 R2, R28, 0x4, R6 ;  /* 0x000000041c027825 */ /* 0x001fc600078e0006 */
[----:B------:R-:W4:Y:S01]  /*04c0*/  LDG.E R25, desc[UR6][R4.64+0x24] ;  /* 0x0000240604197981 */ /* 0x000f22000c1e1900 */
[----:B------:R-:W-:Y:S01]  /*04d0*/  IMAD R22, R22, R27, R20 ;  /* 0x0000001b16167224 */ /* 0x000fe200078e0214 */
[----:B------:R-:W-:Y:S02]  /*04e0*/  IADD3 R28, PT, PT, R21, 0xd, RZ ;  /* 0x0000000d151c7810 */ /* 0x000fe40007ffe0ff */
[----:B------:R-:W4:Y:S01]  /*04f0*/  LDG.E R20, desc[UR6][R4.64+0x28] ;  /* 0x0000280604147981 */ /* 0x000f22000c1e1900 */
[----:B-1----:R-:W-:-:S03]  /*0500*/  IMAD.WIDE.U32 R8, R26, 0x4, R6 ;  /* 0x000000041a087825 */ /* 0x002fc600078e0006 */
[----:B------:R0:W4:Y:S01]  /*0510*/  LDG.E R18, desc[UR6][R2.64] ;  /* 0x0000000602127981 */ /* 0x000122000c1e1900 */
[----:B------:R-:W-:Y:S01]  /*0520*/  IMAD R24, R24, R29, R22 ;  /* 0x0000001d18187224 */ /* 0x000fe200078e0216 */
[C---:B------:R-:W-:Y:S02]  /*0530*/  IADD3 R22, PT, PT, R21.reuse, 0xe, RZ ;  /* 0x0000000e15167810 */ /* 0x040fe40007ffe0ff */
[----:B------:R-:W4:Y:S01]  /*0540*/  LDG.E R27, desc[UR6][R4.64+0x2c] ;  /* 0x00002c06041b7981 */ /* 0x000f22000c1e1900 */
[--C-:B-----5:R-:W-:Y:S01]  /*0550*/  IMAD.WIDE.U32 R12, R28, 0x4, R6.reuse ;  /* 0x000000041c0c7825 */ /* 0x120fe200078e0006 */
[----:B------:R-:W-:Y:S02]  /*0560*/  IADD3 R26, PT, PT, R21, 0xf, RZ ;  /* 0x0000000f151a7810 */ /* 0x000fe40007ffe0ff */
[----:B------:R-:W5:Y:S01]  /*0570*/  LDG.E R8, desc[UR6][R8.64] ;  /* 0x0000000608087981 */ /* 0x000f62000c1e1900 */
[----:B0-----:R-:W-:-:S03]  /*0580*/  IMAD.WIDE.U32 R2, R22, 0x4, R6 ;  /* 0x0000000416027825 */ /* 0x001fc600078e0006 */
[----:B------:R-:W5:Y:S01]  /*0590*/  LDG.E R29, desc[UR6][R4.64+0x30] ;  /* 0x00003006041d7981 */ /* 0x000f62000c1e1900 */
[----:B------:R-:W-:-:S03]  /*05a0*/  IMAD.WIDE.U32 R6, R26, 0x4, R6 ;  /* 0x000000041a067825 */ /* 0x000fc600078e0006 */
[----:B------:R-:W5:Y:S04]  /*05b0*/  LDG.E R12, desc[UR6][R12.64] ;  /* 0x000000060c0c7981 */ /* 0x000f68000c1e1900 */
[----:B------:R-:W5:Y:S04]  /*05c0*/  LDG.E R21, desc[UR6][R4.64+0x34] ;  /* 0x0000340604157981 */ /* 0x000f68000c1e1900 */
[----:B------:R-:W5:Y:S04]  /*05d0*/  LDG.E R2, desc[UR6][R2.64] ;  /* 0x0000000602027981 */ /* 0x000f68000c1e1900 */
[----:B------:R-:W5:Y:S04]  /*05e0*/  LDG.E R22, desc[UR6][R4.64+0x38] ;  /* 0x0000380604167981 */ /* 0x000f68000c1e1900 */
[----:B------:R-:W5:Y:S04]  /*05f0*/  LDG.E R6, desc[UR6][R6.64] ;  /* 0x0000000606067981 */ /* 0x000f68000c1e1900 */
[----:B------:R-:W5:Y:S01]  /*0600*/  LDG.E R26, desc[UR6][R4.64+0x3c] ;  /* 0x00003c06041a7981 */ /* 0x000f62000c1e1900 */
[----:B------:R-:W-:-:S04]  /*0610*/  IADD3 R15, PT, PT, R15, 0x10, RZ ;  /* 0x000000100f0f7810 */ /* 0x000fc80007ffe0ff */
[----:B------:R-:W-:Y:S01]  /*0620*/  ISETP.NE.AND P0, PT, R15, R17, PT ;  /* 0x000000110f00720c */ /* 0x000fe20003f05270 */
[----:B--2---:R-:W-:-:S04]  /*0630*/  IMAD R0, R0, R19, R24 ;  /* 0x0000001300007224 */ /* 0x004fc800078e0218 */
[----:B---3--:R-:W-:-:S04]  /*0640*/  IMAD R0, R10, R23, R0 ;  /* 0x000000170a007224 */ /* 0x008fc800078e0200 */
[----:B----4-:R-:W-:-:S04]  /*0650*/  IMAD R0, R16, R25, R0 ;  /* 0x0000001910007224 */ /* 0x010fc800078e0200 */
[----:B------:R-:W-:-:S04]  /*0660*/  IMAD R0, R11, R20, R0 ;  /* 0x000000140b007224 */ /* 0x000fc800078e0200 */
[----:B------:R-:W-:-:S04]  /*0670*/  IMAD R0, R18, R27, R0 ;  /* 0x0000001b12007224 */ /* 0x000fc800078e0200 */
[----:B-----5:R-:W-:-:S04]  /*0680*/  IMAD R0, R8, R29, R0 ;  /* 0x0000001d08007224 */ /* 0x020fc800078e0200 */
[----:B------:R-:W-:-:S04]  /*0690*/  IMAD R21, R12, R21, R0 ;  /* 0x000000150c157224 */ /* 0x000fc800078e0200 */
[----:B------:R-:W-:-:S04]  /*06a0*/  IMAD R21, R2, R22, R21 ;  /* 0x0000001602157224 */ /* 0x000fc800078e0215 */
[----:B------:R-:W-:Y:S01]  /*06b0*/  IMAD R0, R6, R26, R21 ;  /* 0x0000001a06007224 */ /* 0x000fe200078e0215 */
[----:B------:R-:W-:Y:S06]  /*06c0*/  @P0 BRA `(.L_x_2) ;  /* 0xfffffff800a80947 */ /* 0x000fec000383ffff */
.L_x_1:
[----:B------:R-:W-:Y:S05]  /*06d0*/  BRA.U !UP1, `(.L_x_0) ;  /* 0x0000000509847547 */ /* 0x000fea000b800000 */
[----:B------:R-:W-:Y:S02]  /*06e0*/  UISETP.GE.U32.AND UP0, UPT, UR4, 0x8, UPT ;  /* 0x000000080400788c */ /* 0x000fe4000bf06070 */
[----:B------:R-:W-:-:S04]  /*06f0*/  ULOP3.LUT UR5, UR8, 0x7, URZ, 0xc0, !UPT ;  /* 0x0000000708057892 */ /* 0x000fc8000f8ec0ff */
[----:B------:R-:W-:-:S03]  /*0700*/  UISETP.NE.AND UP1, UPT, UR5, URZ, UPT ;  /* 0x000000ff0500728c */ /* 0x000fc6000bf25270 */
[----:B------:R-:W-:Y:S08]  /*0710*/  BRA.U !UP0, `(.L_x_3) ;  /* 0x0000000108b07547 */ /* 0x000ff0000b800000 */
[----:B------:R-:W0:Y:S01]  /*0720*/  LDC.64 R4, c[0x0][0x380] ;  /* 0x0000e000ff047b82 */ /* 0x000e220000000a00 */
[----:B------:R-:W-:-:S05]  /*0730*/  IMAD R11, R14, UR8, R17 ;  /* 0x000000080e0b7c24 */ /* 0x000fca000f8e0211 */
[C---:B------:R-:W-:Y:S02]  /*0740*/  IADD3 R9, PT, PT, R11.reuse, 0x1, RZ ;  /* 0x000000010b097810 */ /* 0x040fe40007ffe0ff */
[----:B------:R-:W1:Y:S01]  /*0750*/  LDC.64 R2, c[0x0][0x388] ;  /* 0x0000e200ff027b82 */ /* 0x000e620000000a00 */
[C---:B------:R-:W-:Y:S02]  /*0760*/  IADD3 R27, PT, PT, R11.reuse, 0x2, RZ ;  /* 0x000000020b1b7810 */ /* 0x040fe40007ffe0ff */
[C---:B------:R-:W-:Y:S02]  /*0770*/  IADD3 R19, PT, PT, R11.reuse, 0x3, RZ ;  /* 0x000000030b137810 */ /* 0x040fe40007ffe0ff */
[C---:B------:R-:W-:Y:S01]  /*0780*/  IADD3 R23, PT, PT, R11.reuse, 0x4, RZ ;  /* 0x000000040b177810 */ /* 0x040fe20007ffe0ff */
[----:B0-----:R-:W-:-:S04]  /*0790*/  IMAD.WIDE.U32 R6, R11, 0x4, R4 ;  /* 0x000000040b067825 */ /* 0x001fc800078e0004 */
[----:B------:R-:W-:Y:S01]  /*07a0*/  IMAD.WIDE.U32 R8, R9, 0x4, R4 ;  /* 0x0000000409087825 */ /* 0x000fe200078e0004 */
[----:B------:R0:W2:Y:S03]  /*07b0*/  LDG.E R12, desc[UR6][R6.64] ;  /* 0x00000006060c7981 */ /* 0x0000a6000c1e1900 */
[----:B-1----:R-:W-:Y:S01]  /*07c0*/  IMAD.WIDE.U32 R2, R17, 0x4, R2 ;  /* 0x0000000411027825 */ /* 0x002fe200078e0002 */
[----:B------:R1:W3:Y:S04]  /*07d0*/  LDG.E R15, desc[UR6][R8.64] ;  /* 0x00000006080f7981 */ /* 0x0002e8000c1e1900 */
[----:B------:R-:W2:Y:S01]  /*07e0*/  LDG.E R13, desc[UR6][R2.64] ;  /* 0x00000006020d7981 */ /* 0x000ea2000c1e1900 */
[----:B------:R-:W-:-:S03]  /*07f0*/  IMAD.WIDE.U32 R26, R27, 0x4, R4 ;  /* 0x000000041b1a7825 */ /* 0x000fc600078e0004 */
[----:B------:R-:W3:Y:S01]  /*0800*/  LDG.E R16, desc[UR6][R2.64+0x4] ;  /* 0x0000040602107981 */ /* 0x000ee2000c1e1900 */
[--C-:B------:R-:W-:Y:S01]  /*0810*/  IMAD.WIDE.U32 R18, R19, 0x4, R4.reuse ;  /* 0x0000000413127825 */ /* 0x100fe200078e0004 */
[----:B------:R-:W-:Y:S02]  /*0820*/  IADD3 R25, PT, PT, R11, 0x5, RZ ;  /* 0x000000050b197810 */ /* 0x000fe40007ffe0ff */
[----:B------:R-:W4:Y:S01]  /*0830*/  LDG.E R20, desc[UR6][R26.64] ;  /* 0x000000061a147981 */ /* 0x000f22000c1e1900 */
[----:B0-----:R-:W-:-:S03]  /*0840*/  IMAD.WIDE.U32 R6, R23, 0x4, R4 ;  /* 0x0000000417067825 */ /* 0x001fc600078e0004 */
[----:B------:R-:W4:Y:S01]  /*0850*/  LDG.E R21, desc[UR6][R2.64+0x8] ;  /* 0x0000080602157981 */ /* 0x000f22000c1e1900 */
[----:B------:R-:W-:Y:S01]  /*0860*/  IADD3 R29, PT, PT, R11, 0x6, RZ ;  /* 0x000000060b1d7810 */ /* 0x000fe20007ffe0ff */
[--C-:B-1----:R-:W-:Y:S02]  /*0870*/  IMAD.WIDE.U32 R8, R25, 0x4, R4.reuse ;  /* 0x0000000419087825 */ /* 0x102fe400078e0004 */
[----:B------:R-:W5:Y:S04]  /*0880*/  LDG.E R18, desc[UR6][R18.64] ;  /* 0x0000000612127981 */ /* 0x000f68000c1e1900 */
[----:B------:R-:W5:Y:S01]  /*0890*/  LDG.E R23, desc[UR6][R2.64+0xc] ;  /* 0x00000c0602177981 */ /* 0x000f62000c1e1900 */
[----:B------:R-:W-:Y:S01]  /*08a0*/  IADD3 R22, PT, PT, R11, 0x7, RZ ;  /* 0x000000070b167810 */ /* 0x000fe20007ffe0ff */
[----:B------:R-:W-:-:S02]  /*08b0*/  IMAD.WIDE.U32 R10, R29, 0x4, R4 ;  /* 0x000000041d0a7825 */ /* 0x000fc400078e0004 */
[----:B------:R-:W5:Y:S04]  /*08c0*/  LDG.E R6, desc[UR6][R6.64] ;  /* 0x0000000606067981 */ /* 0x000f68000c1e1900 */
        /* <DEDUP_REMOVED lines=8> */
[----:B------:R-:W-:Y:S01]  /*0950*/  IADD3 R17, PT, PT, R17, 0x8, RZ ;  /* 0x0000000811117810 */ /* 0x000fe20007ffe0ff */
[----:B--2---:R-:W-:-:S04]  /*0960*/  IMAD R12, R12, R13, R0 ;  /* 0x0000000d0c0c7224 */ /* 0x004fc800078e0200 */
[----:B---3--:R-:W-:-:S04]  /*0970*/  IMAD R12, R15, R16, R12 ;  /* 0x000000100f0c7224 */ /* 0x008fc800078e020c */
[----:B----4-:R-:W-:-:S04]  /*0980*/  IMAD R12, R20, R21, R12 ;  /* 0x00000015140c7224 */ /* 0x010fc800078e020c */
[----:B-----5:R-:W-:-:S04]  /*0990*/  IMAD R12, R18, R23, R12 ;  /* 0x00000017120c7224 */ /* 0x020fc800078e020c */
[----:B------:R-:W-:-:S04]  /*09a0*/  IMAD R6, R6, R25, R12 ;  /* 0x0000001906067224 */ /* 0x000fc800078e020c */
[----:B------:R-:W-:-:S04]  /*09b0*/  IMAD R6, R8, R27, R6 ;  /* 0x0000001b08067224 */ /* 0x000fc800078e0206 */
[----:B------:R-:W-:-:S04]  /*09c0*/  IMAD R6, R11, R19, R6 ;  /* 0x000000130b067224 */ /* 0x000fc800078e0206 */
[----:B------:R-:W-:-:S07]  /*09d0*/  IMAD R0, R5, R22, R6 ;  /* 0x0000001605007224 */ /* 0x000fce00078e0206 */
.L_x_3:
        /* <DEDUP_REMOVED lines=15> */
[----:B------:R-:W3:Y:S02]  /*0ad0*/  LDG.E R8, desc[UR6][R8.64] ;  /* 0x0000000608087981 */ /* 0x000ee4000c1e1900 */
[--C-:B------:R-:W-:Y:S02]  /*0ae0*/  IMAD.WIDE.U32 R10, R13, 0x4, R4.reuse ;  /* 0x000000040d0a7825 */ /* 0x100fe400078e0004 */
[----:B------:R-:W2:Y:S02]  /*0af0*/  LDG.E R12, desc[UR6][R2.64] ;  /* 0x00000006020c7981 */ /* 0x000ea4000c1e1900 */
[----:B------:R-:W-:-:S02]  /*0b00*/  IMAD.WIDE.U32 R4, R15, 0x4, R4 ;  /* 0x000000040f047825 */ /* 0x000fc400078e0004 */
[----:B------:R-:W3:Y:S04]  /*0b10*/  LDG.E R13, desc[UR6][R2.64+0x4] ;  /* 0x00000406020d7981 */ /* 0x000ee8000c1e1900 */
[----:B------:R-:W4:Y:S04]  /*0b20*/  LDG.E R10, desc[UR6][R10.64] ;  /* 0x000000060a0a7981 */ /* 0x000f28000c1e1900 */
[----:B------:R-:W4:Y:S04]  /*0b30*/  LDG.E R15, desc[UR6][R2.64+0x8] ;  /* 0x00000806020f7981 */ /* 0x000f28000c1e1900 */
[----:B------:R-:W5:Y:S04]  /*0b40*/  LDG.E R4, desc[UR6][R4.64] ;  /* 0x0000000604047981 */ /* 0x000f68000c1e1900 */
[----:B------:R-:W5:Y:S01]  /*0b50*/  LDG.E R16, desc[UR6][R2.64+0xc] ;  /* 0x00000c0602107981 */ /* 0x000f62000c1e1900 */
[----:B------:R-:W-:Y:S01]  /*0b60*/  IADD3 R17, PT, PT, R17, 0x4, RZ ;  /* 0x0000000411117810 */ /* 0x000fe20007ffe0ff */
[----:B--2---:R-:W-:-:S04]  /*0b70*/  IMAD R7, R7, R12, R0 ;  /* 0x0000000c07077224 */ /* 0x004fc800078e0200 */
[----:B---3--:R-:W-:-:S04]  /*0b80*/  IMAD R7, R8, R13, R7 ;  /* 0x0000000d08077224 */ /* 0x008fc800078e0207 */
[----:B----4-:R-:W-:-:S04]  /*0b90*/  IMAD R7, R10, R15, R7 ;  /* 0x0000000f0a077224 */ /* 0x010fc800078e0207 */
[----:B-----5:R-:W-:-:S07]  /*0ba0*/  IMAD R0, R4, R16, R7 ;  /* 0x0000001004007224 */ /* 0x020fce00078e0207 */
.L_x_4:
[----:B------:R-:W-:Y:S05]  /*0bb0*/  BRA.U !UP1, `(.L_x_0) ;  /* 0x00000001094c7547 */ /* 0x000fea000b800000 */
[----:B------:R-:W0:Y:S01]  /*0bc0*/  LDC.64 R2, c[0x0][0x388] ;  /* 0x0000e200ff027b82 */ /* 0x000e220000000a00 */
[----:B------:R-:W-:-:S07]  /*0bd0*/  UIADD3 UR4, UPT, UPT, -UR4, URZ, URZ ;  /* 0x000000ff04047290 */ /* 0x000fce000fffe1ff */
[----:B------:R-:W1:Y:S01]  /*0be0*/  LDC.64 R6, c[0x0][0x380] ;  /* 0x0000e000ff067b82 */ /* 0x000e620000000a00 */
[----:B0-----:R-:W-:-:S04]  /*0bf0*/  IMAD.WIDE.U32 R2, R17, 0x4, R2 ;  /* 0x0000000411027825 */ /* 0x001fc800078e0002 */
[----:B------:R-:W-:Y:S01]  /*0c00*/  IMAD R17, R14, UR8, R17 ;  /* 0x000000080e117c24 */ /* 0x000fe2000f8e0211 */
[----:B------:R-:W-:Y:S02]  /*0c10*/  MOV R8, R2 ;  /* 0x0000000200087202 */ /* 0x000fe40000000f00 */
[----:B------:R-:W-:-:S07]  /*0c20*/  MOV R9, R3 ;  /* 0x0000000300097202 */ /* 0x000fce0000000f00 */
.L_x_5:
[----:B-1----:R-:W-:Y:S01]  /*0c30*/  IMAD.WIDE.U32 R2, R17, 0x4, R6 ;  /* 0x0000000411027825 */ /* 0x002fe200078e0006 */
[----:B------:R-:W-:Y:S02]  /*0c40*/  MOV R4, R8 ;  /* 0x0000000800047202 */ /* 0x000fe40000000f00 */
[----:B------:R-:W-:-:S03]  /*0c50*/  MOV R5, R9 ;  /* 0x0000000900057202 */ /* 0x000fc60000000f00 */
[----:B------:R-:W2:Y:S04]  /*0c60*/  LDG.E R3, desc[UR6][R2.64] ;  /* 0x0000000602037981 */ /* 0x000ea8000c1e1900 */
[----:B------:R-:W2:Y:S01]  /*0c70*/  LDG.E R4, desc[UR6][R4.64] ;  /* 0x0000000604047981 */ /* 0x000ea2000c1e1900 */
[----:B------:R-:W-:Y:S01]  /*0c80*/  UIADD3 UR4, UPT, UPT, UR4, 0x1, URZ ;  /* 0x0000000104047890 */ /* 0x000fe2000fffe0ff */
[----:B------:R-:W-:Y:S02]  /*0c90*/  IADD3 R8, P0, PT, R8, 0x4, RZ ;  /* 0x0000000408087810 */ /* 0x000fe40007f1e0ff */
[----:B------:R-:W-:Y:S01]  /*0ca0*/  IADD3 R17, PT, PT, R17, 0x1, RZ ;  /* 0x0000000111117810 */ /* 0x000fe20007ffe0ff */
[----:B------:R-:W-:Y:S01]  /*0cb0*/  UISETP.NE.AND UP0, UPT, UR4, URZ, UPT ;  /* 0x000000ff0400728c */ /* 0x000fe2000bf05270 */
[----:B------:R-:W-:Y:S01]  /*0cc0*/  IADD3.X R9, PT, PT, RZ, R9, RZ, P0, !PT ;  /* 0x00000009ff097210 */ /* 0x000fe200007fe4ff */
[----:B--2---:R-:W-:-:S07]  /*0cd0*/  IMAD R0, R3, R4, R0 ;  /* 0x0000000403007224 */ /* 0x004fce00078e0200 */
[----:B------:R-:W-:Y:S05]  /*0ce0*/  BRA.U UP0, `(.L_x_5) ;  /* 0xfffffffd00d07547 */ /* 0x000fea000b83ffff */
.L_x_0:
[----:B------:R-:W0:Y:S02]  /*0cf0*/  LDC.64 R2, c[0x0][0x390] ;  /* 0x0000e400ff027b82 */ /* 0x000e240000000a00 */
[----:B0-----:R-:W-:-:S05]  /*0d00*/  IMAD.WIDE.U32 R14, R14, 0x4, R2 ;  /* 0x000000040e0e7825 */ /* 0x001fca00078e0002 */
[----:B------:R-:W-:Y:S01]  /*0d10*/  STG.E desc[UR6][R14.64], R0 ;  /* 0x000000000e007986 */ /* 0x000fe2000c101906 */
[----:B------:R-:W-:Y:S05]  /*0d20*/  EXIT ;  /* 0x000000000000794d */ /* 0x000fea0003800000 */
.L_x_6:
[----:B------:R-:W-:-:S00]  /*0d30*/  BRA `(.L_x_6) ;  /* 0xfffffffc00fc7947 */ /* 0x000fc0000383ffff */
[----:B------:R-:W-:-:S00]  /*0d40*/  NOP ;  /* 0x0000000000007918 */ /* 0x000fc00000000000 */
        /* <DEDUP_REMOVED lines=11> */
.L_x_7:


//--------------------- .nv.shared.reserved.0     --------------------------
	.section	.nv.shared.reserved.0,"aw",@nobits
	.weak		__nv_reservedSMEM_offset_0_alias
	.size		__nv_reservedSMEM_offset_0_alias, 0, 64
	.other		__nv_reservedSMEM_offset_0_alias,@"STO_CUDA_RESERVED_SHARED STV_DEFAULT"
__nv_reservedSMEM_offset_0_alias:
	.zero		0
	.zero		64


//--------------------- .nv.constant0._Z22matrixVectorMultKernelPKiS0_Pijj --------------------------
	.section	.nv.constant0._Z22matrixVectorMultKernelPKiS0_Pijj,"a",@progbits
	.sectionflags	@""
	.align	4
.nv.constant0._Z22matrixVectorMultKernelPKiS0_Pijj:
	.zero		928


//--------------------- SYMBOLS --------------------------

	.type		.nv.reservedSmem.offset0,@object
	.size		.nv.reservedSmem.offset0,0x4
